//
// Generated by NVIDIA NVVM Compiler
//
// Compiler Build ID: CL-36424714
// Cuda compilation tools, release 13.0, V13.0.88
// Based on NVVM 20.0.0
//

.version 9.0
.target sm_100
.address_size 64

	// .globl	_Z13_add_fast_f32PKfS0_Pfj

.visible .entry _Z13_add_fast_f32PKfS0_Pfj(
	.param .u64 .ptr .align 1 _Z13_add_fast_f32PKfS0_Pfj_param_0,
	.param .u64 .ptr .align 1 _Z13_add_fast_f32PKfS0_Pfj_param_1,
	.param .u64 .ptr .align 1 _Z13_add_fast_f32PKfS0_Pfj_param_2,
	.param .u32 _Z13_add_fast_f32PKfS0_Pfj_param_3
)
{
	.reg .pred 	%p<4>;
	.reg .b32 	%r<15>;
	.reg .b32 	%f<16>;
	.reg .b64 	%rd<15>;

	ld.param.u64 	%rd2, [_Z13_add_fast_f32PKfS0_Pfj_param_0];
	ld.param.u64 	%rd3, [_Z13_add_fast_f32PKfS0_Pfj_param_1];
	ld.param.u64 	%rd4, [_Z13_add_fast_f32PKfS0_Pfj_param_2];
	ld.param.u32 	%r7, [_Z13_add_fast_f32PKfS0_Pfj_param_3];
	cvta.to.global.u64 	%rd1, %rd4;
	shr.u32 	%r1, %r7, 2;
	mov.u32 	%r8, %ctaid.x;
	mov.u32 	%r2, %ntid.x;
	mov.u32 	%r9, %tid.x;
	mad.lo.s32 	%r3, %r8, %r2, %r9;
	setp.ge.u32 	%p1, %r3, %r1;
	@%p1 bra 	$L__BB0_3;
	mov.u32 	%r10, %nctaid.x;
	mul.lo.s32 	%r4, %r2, %r10;
	mov.u32 	%r14, %r3;
$L__BB0_2:
	mul.wide.u32 	%rd7, %r14, 16;
	add.s64 	%rd5, %rd2, %rd7;
	// begin inline asm
	ld.global.nc.v4.f32 {%f1,%f2,%f3,%f4}, [%rd5];
	// end inline asm
	add.s64 	%rd6, %rd3, %rd7;
	// begin inline asm
	ld.global.nc.v4.f32 {%f5,%f6,%f7,%f8}, [%rd6];
	// end inline asm
	add.f32 	%f9, %f1, %f5;
	add.f32 	%f10, %f2, %f6;
	add.f32 	%f11, %f3, %f7;
	add.f32 	%f12, %f4, %f8;
	add.s64 	%rd8, %rd1, %rd7;
	st.global.v4.f32 	[%rd8], {%f9, %f10, %f11, %f12};
	add.s32 	%r14, %r14, %r4;
	setp.lt.u32 	%p2, %r14, %r1;
	@%p2 bra 	$L__BB0_2;
$L__BB0_3:
	and.b32  	%r11, %r7, 3;
	setp.ge.u32 	%p3, %r3, %r11;
	@%p3 bra 	$L__BB0_5;
	and.b32  	%r12, %r7, -4;
	add.s32 	%r13, %r12, %r3;
	cvta.to.global.u64 	%rd9, %rd2;
	mul.wide.u32 	%rd10, %r13, 4;
	add.s64 	%rd11, %rd9, %rd10;
	ld.global.f32 	%f13, [%rd11];
	cvta.to.global.u64 	%rd12, %rd3;
	add.s64 	%rd13, %rd12, %rd10;
	ld.global.f32 	%f14, [%rd13];
	add.f32 	%f15, %f13, %f14;
	add.s64 	%rd14, %rd1, %rd10;
	st.global.f32 	[%rd14], %f15;
$L__BB0_5:
	ret;

}


// ===== COMPILED SASS (sm_100) =====

	.target	sm_100

	.elftype	@"ET_EXEC"


//--------------------- .note.nv.tkinfo           --------------------------
	.section	.note.nv.tkinfo,"",@"SHT_NOTE"
	.sectionflags	@"SHF_NOTE_NV_TKINFO"
	.tkinfo
        /*0018*/ 	.word	0x00000002
        /*0030*/ 	.string	""
        /*0030*/ 	.string	"ptxas"
        /*0030*/ 	.string	"Cuda compilation tools, release 13.0, V13.0.88"
        /*0030*/ 	.string	"Build cuda_13.0.r13.0/compiler.36424714_0"
        /*0030*/ 	.string	"-arch sm_100 -m 64 "



//--------------------- .note.nv.cuinfo           --------------------------
	.section	.note.nv.cuinfo,"",@"SHT_NOTE"
	.sectionflags	@"SHF_NOTE_NV_CUINFO"
        /*0018*/ 	.short	0x0002
        /*001a*/ 	.short	0x0064
        /*001c*/ 	.short	0x0082
	.zero		2


//--------------------- .nv.info                  --------------------------
	.section	.nv.info,"",@"SHT_CUDA_INFO"
	.align	4


	//----- nvinfo : EIATTR_REGCOUNT
	.align		4
        /*0000*/ 	.byte	0x04, 0x2f
        /*0002*/ 	.short	(.L_1 - .L_0)
	.align		4
.L_0:
        /*0004*/ 	.word	index@(_Z13_add_fast_f32PKfS0_Pfj)
        /*0008*/ 	.word	0x00000016


	//----- nvinfo : EIATTR_FRAME_SIZE
	.align		4
.L_1:
        /*000c*/ 	.byte	0x04, 0x11
        /*000e*/ 	.short	(.L_3 - .L_2)
	.align		4
.L_2:
        /*0010*/ 	.word	index@(_Z13_add_fast_f32PKfS0_Pfj)
        /*0014*/ 	.word	0x00000000


	//----- nvinfo : EIATTR_MIN_STACK_SIZE
	.align		4
.L_3:
        /*0018*/ 	.byte	0x04, 0x12
        /*001a*/ 	.short	(.L_5 - .L_4)
	.align		4
.L_4:
        /*001c*/ 	.word	index@(_Z13_add_fast_f32PKfS0_Pfj)
        /*0020*/ 	.word	0x00000000
.L_5:


//--------------------- .nv.compat                --------------------------
	.section	.nv.compat,"",@"SHT_CUDA_COMPAT_INFO"
	.align	4
        /*0000*/ 	.byte	0x02, 0x09, 0x00, 0x00, 0x02, 0x02, 0x01, 0x00, 0x02, 0x05, 0x05, 0x00, 0x03, 0x07, 0x01, 0x01
        /*0010*/ 	.byte	0x02, 0x03, 0x00, 0x00, 0x02, 0x06, 0x01, 0x00, 0x04, 0x0b, 0x08, 0x00, 0x09, 0x00, 0x00, 0x00
        /*0020*/ 	.byte	0x00, 0x00, 0x00, 0x00


//--------------------- .nv.info._Z13_add_fast_f32PKfS0_Pfj --------------------------
	.section	.nv.info._Z13_add_fast_f32PKfS0_Pfj,"",@"SHT_CUDA_INFO"
	.sectionflags	@""
	.align	4


	//----- nvinfo : EIATTR_CUDA_API_VERSION
	.align		4
        /*0000*/ 	.byte	0x04, 0x37
        /*0002*/ 	.short	(.L_7 - .L_6)
.L_6:
        /*0004*/ 	.word	0x00000082


	//----- nvinfo : EIATTR_KPARAM_INFO
	.align		4
.L_7:
        /*0008*/ 	.byte	0x04, 0x17
        /*000a*/ 	.short	(.L_9 - .L_8)
.L_8:
        /*000c*/ 	.word	0x00000000
        /*0010*/ 	.short	0x0003
        /*0012*/ 	.short	0x0018
        /*0014*/ 	.byte	0x00, 0xf0, 0x11, 0x00


	//----- nvinfo : EIATTR_KPARAM_INFO
	.align		4
.L_9:
        /*0018*/ 	.byte	0x04, 0x17
        /*001a*/ 	.short	(.L_11 - .L_10)
.L_10:
        /*001c*/ 	.word	0x00000000
        /*0020*/ 	.short	0x0002
        /*0022*/ 	.short	0x0010
        /*0024*/ 	.byte	0x00, 0xf5, 0x21, 0x00


	//----- nvinfo : EIATTR_KPARAM_INFO
	.align		4
.L_11:
        /*0028*/ 	.byte	0x04, 0x17
        /*002a*/ 	.short	(.L_13 - .L_12)
.L_12:
        /*002c*/ 	.word	0x00000000
        /*0030*/ 	.short	0x0001
        /*0032*/ 	.short	0x0008
        /*0034*/ 	.byte	0x00, 0xf5, 0x21, 0x00


	//----- nvinfo : EIATTR_KPARAM_INFO
	.align		4
.L_13:
        /*0038*/ 	.byte	0x04, 0x17
        /*003a*/ 	.short	(.L_15 - .L_14)
.L_14:
        /*003c*/ 	.word	0x00000000
        /*0040*/ 	.short	0x0000
        /*0042*/ 	.short	0x0000
        /*0044*/ 	.byte	0x00, 0xf5, 0x21, 0x00


	//----- nvinfo : EIATTR_SPARSE_MMA_MASK
	.align		4
.L_15:
        /*0048*/ 	.byte	0x03, 0x50
        /*004a*/ 	.short	0x0000


	//----- nvinfo : EIATTR_MAXREG_COUNT
	.align		4
        /*004c*/ 	.byte	0x03, 0x1b
        /*004e*/ 	.short	0x00ff


	//----- nvinfo : EIATTR_MERCURY_ISA_VERSION
	.align		4
        /*0050*/ 	.byte	0x03, 0x5f
        /*0052*/ 	.short	0x0101


	//----- nvinfo : EIATTR_VRC_CTA_INIT_COUNT
	.align		4
        /*0054*/ 	.byte	0x02, 0x4a
	.zero		1
	.zero		1


	//----- nvinfo : EIATTR_EXIT_INSTR_OFFSETS
	.align		4
        /*0058*/ 	.byte	0x04, 0x1c
        /*005a*/ 	.short	(.L_17 - .L_16)


	//   ....[0]....
.L_16:
        /*005c*/ 	.word	0x00000210


	//   ....[1]....
        /*0060*/ 	.word	0x000002e0


	//----- nvinfo : EIATTR_CRS_STACK_SIZE
	.align		4
.L_17:
        /*0064*/ 	.byte	0x04, 0x1e
        /*0066*/ 	.short	(.L_19 - .L_18)
.L_18:
        /*0068*/ 	.word	0x00000000


	//----- nvinfo : EIATTR_CBANK_PARAM_SIZE
	.align		4
.L_19:
        /*006c*/ 	.byte	0x03, 0x19
        /*006e*/ 	.short	0x001c


	//----- nvinfo : EIATTR_PARAM_CBANK
	.align		4
        /*0070*/ 	.byte	0x04, 0x0a
        /*0072*/ 	.short	(.L_21 - .L_20)
	.align		4
.L_20:
        /*0074*/ 	.word	index@(.nv.constant0._Z13_add_fast_f32PKfS0_Pfj)
        /*0078*/ 	.short	0x0380
        /*007a*/ 	.short	0x001c


	//----- nvinfo : EIATTR_SW_WAR
	.align		4
.L_21:
        /*007c*/ 	.byte	0x04, 0x36
        /*007e*/ 	.short	(.L_23 - .L_22)
.L_22:
        /*0080*/ 	.word	0x00000008
.L_23:


//--------------------- .nv.callgraph             --------------------------
	.section	.nv.callgraph,"",@"SHT_CUDA_CALLGRAPH"
	.align	4
	.sectionentsize	8
	.align		4
        /*0000*/ 	.word	0x00000000
	.align		4
        /*0004*/ 	.word	0xffffffff
	.align		4
        /*0008*/ 	.word	0x00000000
	.align		4
        /*000c*/ 	.word	0xfffffffe
	.align		4
        /*0010*/ 	.word	0x00000000
	.align		4
        /*0014*/ 	.word	0xfffffffd
	.align		4
        /*0018*/ 	.word	0x00000000
	.align		4
        /*001c*/ 	.word	0xfffffffc


//--------------------- .text._Z13_add_fast_f32PKfS0_Pfj --------------------------
	.section	.text._Z13_add_fast_f32PKfS0_Pfj,"ax",@progbits
	.align	128
        .global         _Z13_add_fast_f32PKfS0_Pfj
        .type           _Z13_add_fast_f32PKfS0_Pfj,@function
        .size           _Z13_add_fast_f32PKfS0_Pfj,(.L_x_4 - _Z13_add_fast_f32PKfS0_Pfj)
        .other          _Z13_add_fast_f32PKfS0_Pfj,@"STO_CUDA_ENTRY STV_DEFAULT"
_Z13_add_fast_f32PKfS0_Pfj:
.text._Z13_add_fast_f32PKfS0_Pfj:
[----:B------:R-:W-:Y:S01]  /*0000*/  LDC R1, c[0x0][0x37c] ;  /* 0x0000df00ff017b82 */ /* 0x000fe20000000800 */
[----:B------:R-:W0:Y:S07]  /*0010*/  S2R R3, SR_TID.X ;  /* 0x0000000000037919 */ /* 0x000e2e0000002100 */
[----:B------:R-:W0:Y:S01]  /*0020*/  S2UR UR5, SR_CTAID.X ;  /* 0x00000000000579c3 */ /* 0x000e220000002500 */
[----:B------:R-:W1:Y:S01]  /*0030*/  LDCU UR8, c[0x0][0x398] ;  /* 0x00007300ff0877ac */ /* 0x000e620008000800 */
[----:B------:R-:W-:Y:S01]  /*0040*/  BSSY.RECONVERGENT B0, `(.L_x_0) ;  /* 0x000001a000007945 */ /* 0x000fe20003800200 */
[----:B------:R-:W2:Y:S05]  /*0050*/  LDCU.64 UR6, c[0x0][0x358] ;  /* 0x00006b00ff0677ac */ /* 0x000eaa0008000a00 */
[----:B------:R-:W0:Y:S01]  /*0060*/  LDC R18, c[0x0][0x360] ;  /* 0x0000d800ff127b82 */ /* 0x000e220000000800 */
[----:B-1----:R-:W-:Y:S01]  /*0070*/  USHF.R.U32.HI UR4, URZ, 0x2, UR8 ;  /* 0x00000002ff047899 */ /* 0x002fe20008011608 */
[----:B0-----:R-:W-:-:S05]  /*0080*/  IMAD R0, R18, UR5, R3 ;  /* 0x0000000512007c24 */ /* 0x001fca000f8e0203 */
[----:B------:R-:W-:-:S13]  /*0090*/  ISETP.GE.U32.AND P0, PT, R0, UR4, PT ;  /* 0x0000000400007c0c */ /* 0x000fda000bf06070 */
[----:B--2---:R-:W-:Y:S05]  /*00a0*/  @P0 BRA `(.L_x_1) ;  /* 0x00000000004c0947 */ /* 0x004fea0003800000 */
[----:B------:R-:W0:Y:S01]  /*00b0*/  LDC.64 R14, c[0x0][0x390] ;  /* 0x0000e400ff0e7b82 */ /* 0x000e220000000a00 */
[----:B------:R-:W1:Y:S01]  /*00c0*/  LDCU UR5, c[0x0][0x370] ;  /* 0x00006e00ff0577ac */ /* 0x000e620008000800 */
[----:B------:R-:W-:-:S06]  /*00d0*/  MOV R19, R0 ;  /* 0x0000000000137202 */ /* 0x000fcc0000000f00 */
[----:B------:R-:W2:Y:S08]  /*00e0*/  LDC.64 R12, c[0x0][0x380] ;  /* 0x0000e000ff0c7b82 */ /* 0x000eb00000000a00 */
[----:B------:R-:W3:Y:S01]  /*00f0*/  LDC.64 R2, c[0x0][0x388] ;  /* 0x0000e200ff027b82 */ /* 0x000ee20000000a00 */
[----:B-1----:R-:W-:-:S07]  /*0100*/  IMAD R18, R18, UR5, RZ ;  /* 0x0000000512127c24 */ /* 0x002fce000f8e02ff */
.L_x_2:
[----:B---3--:R-:W-:-:S04]  /*0110*/  IMAD.WIDE.U32 R8, R19, 0x10, R2 ;  /* 0x0000001013087825 */ /* 0x008fc800078e0002 */
[----:B--2---:R-:W-:Y:S02]  /*0120*/  IMAD.WIDE.U32 R16, R19, 0x10, R12 ;  /* 0x0000001013107825 */ /* 0x004fe400078e000c */
[----:B-1----:R-:W2:Y:S04]  /*0130*/  LDG.E.128.CONSTANT R8, desc[UR6][R8.64] ;  /* 0x0000000608087981 */ /* 0x002ea8000c1e9d00 */
[----:B------:R-:W2:Y:S02]  /*0140*/  LDG.E.128.CONSTANT R4, desc[UR6][R16.64] ;  /* 0x0000000610047981 */ /* 0x000ea4000c1e9d00 */
[----:B--2---:R-:W-:Y:S01]  /*0150*/  FADD R6, R6, R10 ;  /* 0x0000000a06067221 */ /* 0x004fe20000000000 */
[----:B------:R-:W-:Y:S01]  /*0160*/  FADD R7, R7, R11 ;  /* 0x0000000b07077221 */ /* 0x000fe20000000000 */
[----:B------:R-:W-:Y:S01]  /*0170*/  FADD R4, R4, R8 ;  /* 0x0000000804047221 */ /* 0x000fe20000000000 */
[----:B------:R-:W-:Y:S01]  /*0180*/  FADD R5, R5, R9 ;  /* 0x0000000905057221 */ /* 0x000fe20000000000 */
[----:B0-----:R-:W-:Y:S01]  /*0190*/  IMAD.WIDE.U32 R10, R19, 0x10, R14 ;  /* 0x00000010130a7825 */ /* 0x001fe200078e000e */
[----:B------:R-:W-:-:S04]  /*01a0*/  IADD3 R19, PT, PT, R18, R19, RZ ;  /* 0x0000001312137210 */ /* 0x000fc80007ffe0ff */
[----:B------:R1:W-:Y:S01]  /*01b0*/  STG.E.128 desc[UR6][R10.64], R4 ;  /* 0x000000040a007986 */ /* 0x0003e2000c101d06 */
[----:B------:R-:W-:-:S13]  /*01c0*/  ISETP.GE.U32.AND P0, PT, R19, UR4, PT ;  /* 0x0000000413007c0c */ /* 0x000fda000bf06070 */
[----:B------:R-:W-:Y:S05]  /*01d0*/  @!P0 BRA `(.L_x_2) ;  /* 0xfffffffc00cc8947 */ /* 0x000fea000383ffff */
.L_x_1:
[----:B------:R-:W-:Y:S05]  /*01e0*/  BSYNC.RECONVERGENT B0 ;  /* 0x0000000000007941 */ /* 0x000fea0003800200 */
.L_x_0:
[----:B------:R-:W-:-:S06]  /*01f0*/  ULOP3.LUT UR5, UR8, 0x3, URZ, 0xc0, !UPT ;  /* 0x0000000308057892 */ /* 0x000fcc000f8ec0ff */
[----:B------:R-:W-:-:S13]  /*0200*/  ISETP.GE.U32.AND P0, PT, R0, UR5, PT ;  /* 0x0000000500007c0c */ /* 0x000fda000bf06070 */
[----:B------:R-:W-:Y:S05]  /*0210*/  @P0 EXIT ;  /* 0x000000000000094d */ /* 0x000fea0003800000 */
[----:B------:R-:W0:Y:S01]  /*0220*/  LDC.64 R2, c[0x0][0x380] ;  /* 0x0000e000ff027b82 */ /* 0x000e220000000a00 */
[----:B------:R-:W-:-:S06]  /*0230*/  ULOP3.LUT UR4, UR8, 0xfffffffc, URZ, 0xc0, !UPT ;  /* 0xfffffffc08047892 */ /* 0x000fcc000f8ec0ff */
[----:B------:R-:W-:Y:S01]  /*0240*/  IADD3 R9, PT, PT, R0, UR4, RZ ;  /* 0x0000000400097c10 */ /* 0x000fe2000fffe0ff */
[----:B-1----:R-:W1:Y:S08]  /*0250*/  LDC.64 R4, c[0x0][0x388] ;  /* 0x0000e200ff047b82 */ /* 0x002e700000000a00 */
[----:B------:R-:W2:Y:S01]  /*0260*/  LDC.64 R6, c[0x0][0x390] ;  /* 0x0000e400ff067b82 */ /* 0x000ea20000000a00 */
[----:B0-----:R-:W-:-:S06]  /*0270*/  IMAD.WIDE.U32 R2, R9, 0x4, R2 ;  /* 0x0000000409027825 */ /* 0x001fcc00078e0002 */
[----:B------:R-:W3:Y:S01]  /*0280*/  LDG.E R2, desc[UR6][R2.64] ;  /* 0x0000000602027981 */ /* 0x000ee2000c1e1900 */
[----:B-1----:R-:W-:-:S06]  /*0290*/  IMAD.WIDE.U32 R4, R9, 0x4, R4 ;  /* 0x0000000409047825 */ /* 0x002fcc00078e0004 */
[----:B------:R-:W3:Y:S01]  /*02a0*/  LDG.E R5, desc[UR6][R4.64] ;  /* 0x0000000604057981 */ /* 0x000ee2000c1e1900 */
[----:B--2---:R-:W-:-:S04]  /*02b0*/  IMAD.WIDE.U32 R6, R9, 0x4, R6 ;  /* 0x0000000409067825 */ /* 0x004fc800078e0006 */
[----:B---3--:R-:W-:-:S05]  /*02c0*/  FADD R9, R2, R5 ;  /* 0x0000000502097221 */ /* 0x008fca0000000000 */
[----:B------:R-:W-:Y:S01]  /*02d0*/  STG.E desc[UR6][R6.64], R9 ;  /* 0x0000000906007986 */ /* 0x000fe2000c101906 */
[----:B------:R-:W-:Y:S05]  /*02e0*/  EXIT ;  /* 0x000000000000794d */ /* 0x000fea0003800000 */
.L_x_3:
[----:B------:R-:W-:-:S00]  /*02f0*/  BRA `(.L_x_3) ;  /* 0xfffffffc00fc7947 */ /* 0x000fc0000383ffff */
[----:B------:R-:W-:-:S00]  /*0300*/  NOP ;  /* 0x0000000000007918 */ /* 0x000fc00000000000 */
[----:B------:R-:W-:-:S00]  /*0310*/  NOP ;  /* 0x0000000000007918 */ /* 0x000fc00000000000 */
[----:B------:R-:W-:-:S00]  /*0320*/  NOP ;  /* 0x0000000000007918 */ /* 0x000fc00000000000 */
[----:B------:R-:W-:-:S00]  /*0330*/  NOP ;  /* 0x0000000000007918 */ /* 0x000fc00000000000 */
[----:B------:R-:W-:-:S00]  /*0340*/  NOP ;  /* 0x0000000000007918 */ /* 0x000fc00000000000 */
[----:B------:R-:W-:-:S00]  /*0350*/  NOP ;  /* 0x0000000000007918 */ /* 0x000fc00000000000 */
[----:B------:R-:W-:-:S00]  /*0360*/  NOP ;  /* 0x0000000000007918 */ /* 0x000fc00000000000 */
[----:B------:R-:W-:-:S00]  /*0370*/  NOP ;  /* 0x0000000000007918 */ /* 0x000fc00000000000 */
.L_x_4:


//--------------------- .nv.shared.reserved.0     --------------------------
	.section	.nv.shared.reserved.0,"aw",@nobits
	.weak		__nv_reservedSMEM_offset_0_alias
	.size		__nv_reservedSMEM_offset_0_alias, 0, 64
	.other		__nv_reservedSMEM_offset_0_alias,@"STO_CUDA_RESERVED_SHARED STV_DEFAULT"
__nv_reservedSMEM_offset_0_alias:
	.zero		0
	.zero		64


//--------------------- .nv.constant0._Z13_add_fast_f32PKfS0_Pfj --------------------------
	.section	.nv.constant0._Z13_add_fast_f32PKfS0_Pfj,"a",@progbits
	.sectionflags	@""
	.align	4
.nv.constant0._Z13_add_fast_f32PKfS0_Pfj:
	.zero		924


//--------------------- SYMBOLS --------------------------

	.type		.nv.reservedSmem.offset0,@object
	.size		.nv.reservedSmem.offset0,0x4
